//
// Generated by NVIDIA NVVM Compiler
//
// Compiler Build ID: CL-36424714
// Cuda compilation tools, release 13.0, V13.0.88
// Based on NVVM 20.0.0
//

.version 9.0
.target sm_100
.address_size 64

	// .globl	_Z14matrixMultiplyPiS_S_

.visible .entry _Z14matrixMultiplyPiS_S_(
	.param .u64 .ptr .align 1 _Z14matrixMultiplyPiS_S__param_0,
	.param .u64 .ptr .align 1 _Z14matrixMultiplyPiS_S__param_1,
	.param .u64 .ptr .align 1 _Z14matrixMultiplyPiS_S__param_2
)
{
	.reg .pred 	%p<3>;
	.reg .b32 	%r<42>;
	.reg .b64 	%rd<21>;

	ld.param.u64 	%rd7, [_Z14matrixMultiplyPiS_S__param_0];
	ld.param.u64 	%rd8, [_Z14matrixMultiplyPiS_S__param_1];
	ld.param.u64 	%rd9, [_Z14matrixMultiplyPiS_S__param_2];
	mov.u32 	%r7, %ctaid.x;
	mov.u32 	%r8, %ntid.x;
	mov.u32 	%r9, %tid.x;
	mad.lo.s32 	%r1, %r7, %r8, %r9;
	setp.gt.s32 	%p1, %r1, 16777215;
	@%p1 bra 	$L__BB0_4;
	shr.s32 	%r11, %r1, 31;
	shr.u32 	%r12, %r11, 20;
	add.s32 	%r13, %r1, %r12;
	and.b32  	%r14, %r13, -4096;
	sub.s32 	%r2, %r1, %r14;
	shl.b32 	%r15, %r2, 12;
	mul.wide.s32 	%rd10, %r15, 4;
	cvta.to.global.u64 	%rd11, %rd8;
	add.s64 	%rd12, %rd10, %rd11;
	add.s64 	%rd20, %rd12, 16;
	mul.wide.s32 	%rd13, %r2, 4;
	cvta.to.global.u64 	%rd14, %rd9;
	add.s64 	%rd15, %rd13, %rd14;
	add.s64 	%rd19, %rd15, 65536;
	mov.b32 	%r40, 0;
	mov.u32 	%r41, %r40;
$L__BB0_2:
	ld.global.u32 	%r16, [%rd20+-16];
	ld.global.u32 	%r17, [%rd19+-65536];
	mad.lo.s32 	%r18, %r17, %r16, %r41;
	ld.global.u32 	%r19, [%rd20+-12];
	ld.global.u32 	%r20, [%rd19+-49152];
	mad.lo.s32 	%r21, %r20, %r19, %r18;
	ld.global.u32 	%r22, [%rd20+-8];
	ld.global.u32 	%r23, [%rd19+-32768];
	mad.lo.s32 	%r24, %r23, %r22, %r21;
	ld.global.u32 	%r25, [%rd20+-4];
	ld.global.u32 	%r26, [%rd19+-16384];
	mad.lo.s32 	%r27, %r26, %r25, %r24;
	ld.global.u32 	%r28, [%rd20];
	ld.global.u32 	%r29, [%rd19];
	mad.lo.s32 	%r30, %r29, %r28, %r27;
	ld.global.u32 	%r31, [%rd20+4];
	ld.global.u32 	%r32, [%rd19+16384];
	mad.lo.s32 	%r33, %r32, %r31, %r30;
	ld.global.u32 	%r34, [%rd20+8];
	ld.global.u32 	%r35, [%rd19+32768];
	mad.lo.s32 	%r36, %r35, %r34, %r33;
	ld.global.u32 	%r37, [%rd20+12];
	ld.global.u32 	%r38, [%rd19+49152];
	mad.lo.s32 	%r41, %r38, %r37, %r36;
	add.s32 	%r40, %r40, 8;
	add.s64 	%rd20, %rd20, 32;
	add.s64 	%rd19, %rd19, 131072;
	setp.ne.s32 	%p2, %r40, 4096;
	@%p2 bra 	$L__BB0_2;
	mul.lo.s32 	%r39, %r2, 4097;
	cvta.to.global.u64 	%rd16, %rd7;
	mul.wide.s32 	%rd17, %r39, 4;
	add.s64 	%rd18, %rd16, %rd17;
	st.global.u32 	[%rd18], %r41;
$L__BB0_4:
	ret;

}


// ===== COMPILED SASS (sm_100) =====

	.target	sm_100

	.elftype	@"ET_EXEC"


//--------------------- .note.nv.tkinfo           --------------------------
	.section	.note.nv.tkinfo,"",@"SHT_NOTE"
	.sectionflags	@"SHF_NOTE_NV_TKINFO"
	.tkinfo
        /*0018*/ 	.word	0x00000002
        /*0030*/ 	.string	""
        /*0030*/ 	.string	"ptxas"
        /*0030*/ 	.string	"Cuda compilation tools, release 13.0, V13.0.88"
        /*0030*/ 	.string	"Build cuda_13.0.r13.0/compiler.36424714_0"
        /*0030*/ 	.string	"-arch sm_100 -m 64 "



//--------------------- .note.nv.cuinfo           --------------------------
	.section	.note.nv.cuinfo,"",@"SHT_NOTE"
	.sectionflags	@"SHF_NOTE_NV_CUINFO"
        /*0018*/ 	.short	0x0002
        /*001a*/ 	.short	0x0064
        /*001c*/ 	.short	0x0082
	.zero		2


//--------------------- .nv.info                  --------------------------
	.section	.nv.info,"",@"SHT_CUDA_INFO"
	.align	4


	//----- nvinfo : EIATTR_REGCOUNT
	.align		4
        /*0000*/ 	.byte	0x04, 0x2f
        /*0002*/ 	.short	(.L_1 - .L_0)
	.align		4
.L_0:
        /*0004*/ 	.word	index@(_Z14matrixMultiplyPiS_S_)
        /*0008*/ 	.word	0x0000001d


	//----- nvinfo : EIATTR_FRAME_SIZE
	.align		4
.L_1:
        /*000c*/ 	.byte	0x04, 0x11
        /*000e*/ 	.short	(.L_3 - .L_2)
	.align		4
.L_2:
        /*0010*/ 	.word	index@(_Z14matrixMultiplyPiS_S_)
        /*0014*/ 	.word	0x00000000


	//----- nvinfo : EIATTR_MIN_STACK_SIZE
	.align		4
.L_3:
        /*0018*/ 	.byte	0x04, 0x12
        /*001a*/ 	.short	(.L_5 - .L_4)
	.align		4
.L_4:
        /*001c*/ 	.word	index@(_Z14matrixMultiplyPiS_S_)
        /*0020*/ 	.word	0x00000000
.L_5:


//--------------------- .nv.compat                --------------------------
	.section	.nv.compat,"",@"SHT_CUDA_COMPAT_INFO"
	.align	4
        /*0000*/ 	.byte	0x02, 0x09, 0x00, 0x00, 0x02, 0x02, 0x01, 0x00, 0x02, 0x05, 0x05, 0x00, 0x03, 0x07, 0x01, 0x01
        /*0010*/ 	.byte	0x02, 0x03, 0x00, 0x00, 0x02, 0x06, 0x01, 0x00, 0x04, 0x0b, 0x08, 0x00, 0x09, 0x00, 0x00, 0x00
        /*0020*/ 	.byte	0x00, 0x00, 0x00, 0x00


//--------------------- .nv.info._Z14matrixMultiplyPiS_S_ --------------------------
	.section	.nv.info._Z14matrixMultiplyPiS_S_,"",@"SHT_CUDA_INFO"
	.sectionflags	@""
	.align	4


	//----- nvinfo : EIATTR_CUDA_API_VERSION
	.align		4
        /*0000*/ 	.byte	0x04, 0x37
        /*0002*/ 	.short	(.L_7 - .L_6)
.L_6:
        /*0004*/ 	.word	0x00000082


	//----- nvinfo : EIATTR_KPARAM_INFO
	.align		4
.L_7:
        /*0008*/ 	.byte	0x04, 0x17
        /*000a*/ 	.short	(.L_9 - .L_8)
.L_8:
        /*000c*/ 	.word	0x00000000
        /*0010*/ 	.short	0x0002
        /*0012*/ 	.short	0x0010
        /*0014*/ 	.byte	0x00, 0xf5, 0x21, 0x00


	//----- nvinfo : EIATTR_KPARAM_INFO
	.align		4
.L_9:
        /*0018*/ 	.byte	0x04, 0x17
        /*001a*/ 	.short	(.L_11 - .L_10)
.L_10:
        /*001c*/ 	.word	0x00000000
        /*0020*/ 	.short	0x0001
        /*0022*/ 	.short	0x0008
        /*0024*/ 	.byte	0x00, 0xf5, 0x21, 0x00


	//----- nvinfo : EIATTR_KPARAM_INFO
	.align		4
.L_11:
        /*0028*/ 	.byte	0x04, 0x17
        /*002a*/ 	.short	(.L_13 - .L_12)
.L_12:
        /*002c*/ 	.word	0x00000000
        /*0030*/ 	.short	0x0000
        /*0032*/ 	.short	0x0000
        /*0034*/ 	.byte	0x00, 0xf5, 0x21, 0x00


	//----- nvinfo : EIATTR_SPARSE_MMA_MASK
	.align		4
.L_13:
        /*0038*/ 	.byte	0x03, 0x50
        /*003a*/ 	.short	0x0000


	//----- nvinfo : EIATTR_MAXREG_COUNT
	.align		4
        /*003c*/ 	.byte	0x03, 0x1b
        /*003e*/ 	.short	0x00ff


	//----- nvinfo : EIATTR_MERCURY_ISA_VERSION
	.align		4
        /*0040*/ 	.byte	0x03, 0x5f
        /*0042*/ 	.short	0x0101


	//----- nvinfo : EIATTR_VRC_CTA_INIT_COUNT
	.align		4
        /*0044*/ 	.byte	0x02, 0x4a
	.zero		1
	.zero		1


	//----- nvinfo : EIATTR_EXIT_INSTR_OFFSETS
	.align		4
        /*0048*/ 	.byte	0x04, 0x1c
        /*004a*/ 	.short	(.L_15 - .L_14)


	//   ....[0]....
.L_14:
        /*004c*/ 	.word	0x00000060


	//   ....[1]....
        /*0050*/ 	.word	0x00000e20


	//----- nvinfo : EIATTR_CBANK_PARAM_SIZE
	.align		4
.L_15:
        /*0054*/ 	.byte	0x03, 0x19
        /*0056*/ 	.short	0x0018


	//----- nvinfo : EIATTR_PARAM_CBANK
	.align		4
        /*0058*/ 	.byte	0x04, 0x0a
        /*005a*/ 	.short	(.L_17 - .L_16)
	.align		4
.L_16:
        /*005c*/ 	.word	index@(.nv.constant0._Z14matrixMultiplyPiS_S_)
        /*0060*/ 	.short	0x0380
        /*0062*/ 	.short	0x0018


	//----- nvinfo : EIATTR_SW_WAR
	.align		4
.L_17:
        /*0064*/ 	.byte	0x04, 0x36
        /*0066*/ 	.short	(.L_19 - .L_18)
.L_18:
        /*0068*/ 	.word	0x00000008
.L_19:


//--------------------- .nv.callgraph             --------------------------
	.section	.nv.callgraph,"",@"SHT_CUDA_CALLGRAPH"
	.align	4
	.sectionentsize	8
	.align		4
        /*0000*/ 	.word	0x00000000
	.align		4
        /*0004*/ 	.word	0xffffffff
	.align		4
        /*0008*/ 	.word	0x00000000
	.align		4
        /*000c*/ 	.word	0xfffffffe
	.align		4
        /*0010*/ 	.word	0x00000000
	.align		4
        /*0014*/ 	.word	0xfffffffd
	.align		4
        /*0018*/ 	.word	0x00000000
	.align		4
        /*001c*/ 	.word	0xfffffffc


//--------------------- .text._Z14matrixMultiplyPiS_S_ --------------------------
	.section	.text._Z14matrixMultiplyPiS_S_,"ax",@progbits
	.align	128
        .global         _Z14matrixMultiplyPiS_S_
        .type           _Z14matrixMultiplyPiS_S_,@function
        .size           _Z14matrixMultiplyPiS_S_,(.L_x_2 - _Z14matrixMultiplyPiS_S_)
        .other          _Z14matrixMultiplyPiS_S_,@"STO_CUDA_ENTRY STV_DEFAULT"
_Z14matrixMultiplyPiS_S_:
.text._Z14matrixMultiplyPiS_S_:
[----:B------:R-:W-:Y:S01]  /*0000*/  LDC R1, c[0x0][0x37c] ;  /* 0x0000df00ff017b82 */ /* 0x000fe20000000800 */
[----:B------:R-:W0:Y:S07]  /*0010*/  S2R R3, SR_TID.X ;  /* 0x0000000000037919 */ /* 0x000e2e0000002100 */
[----:B------:R-:W0:Y:S08]  /*0020*/  S2UR UR4, SR_CTAID.X ;  /* 0x00000000000479c3 */ /* 0x000e300000002500 */
[----:B------:R-:W0:Y:S02]  /*0030*/  LDC R0, c[0x0][0x360] ;  /* 0x0000d800ff007b82 */ /* 0x000e240000000800 */
[----:B0-----:R-:W-:-:S05]  /*0040*/  IMAD R0, R0, UR4, R3 ;  /* 0x0000000400007c24 */ /* 0x001fca000f8e0203 */
[----:B------:R-:W-:-:S13]  /*0050*/  ISETP.GT.AND P0, PT, R0, 0xffffff, PT ;  /* 0x00ffffff0000780c */ /* 0x000fda0003f04270 */
[----:B------:R-:W-:Y:S05]  /*0060*/  @P0 EXIT ;  /* 0x000000000000094d */ /* 0x000fea0003800000 */
[----:B------:R-:W0:Y:S01]  /*0070*/  LDC.64 R4, c[0x0][0x390] ;  /* 0x0000e400ff047b82 */ /* 0x000e220000000a00 */
[----:B------:R-:W-:Y:S01]  /*0080*/  SHF.R.S32.HI R7, RZ, 0x1f, R0 ;  /* 0x0000001fff077819 */ /* 0x000fe20000011400 */
[----:B------:R-:W-:Y:S01]  /*0090*/  HFMA2 R14, -RZ, RZ, 0, 0 ;  /* 0x00000000ff0e7431 */ /* 0x000fe200000001ff */
[----:B------:R-:W1:Y:S02]  /*00a0*/  LDCU.64 UR6, c[0x0][0x358] ;  /* 0x00006b00ff0677ac */ /* 0x000e640008000a00 */
[----:B------:R-:W-:Y:S01]  /*00b0*/  LEA.HI R7, R7, R0, RZ, 0xc ;  /* 0x0000000007077211 */ /* 0x000fe200078f60ff */
[----:B------:R-:W-:Y:S02]  /*00c0*/  UMOV UR4, URZ ;  /* 0x000000ff00047c82 */ /* 0x000fe40008000000 */
[----:B------:R-:W2:Y:S01]  /*00d0*/  LDC.64 R2, c[0x0][0x388] ;  /* 0x0000e200ff027b82 */ /* 0x000ea20000000a00 */
[----:B------:R-:W-:-:S04]  /*00e0*/  LOP3.LUT R7, R7, 0xfffff000, RZ, 0xc0, !PT ;  /* 0xfffff00007077812 */ /* 0x000fc800078ec0ff */
[----:B------:R-:W-:-:S04]  /*00f0*/  IADD3 R0, PT, PT, R0, -R7, RZ ;  /* 0x8000000700007210 */ /* 0x000fc80007ffe0ff */
[C---:B------:R-:W-:Y:S01]  /*0100*/  SHF.L.U32 R7, R0.reuse, 0xc, RZ ;  /* 0x0000000c00077819 */ /* 0x040fe200000006ff */
[----:B0-----:R-:W-:-:S03]  /*0110*/  IMAD.WIDE R4, R0, 0x4, R4 ;  /* 0x0000000400047825 */ /* 0x001fc600078e0204 */
[----:B------:R-:W-:Y:S01]  /*0120*/  IADD3 R4, P1, PT, R4, 0x10000, RZ ;  /* 0x0001000004047810 */ /* 0x000fe20007f3e0ff */
[----:B--2---:R-:W-:-:S03]  /*0130*/  IMAD.WIDE R2, R7, 0x4, R2 ;  /* 0x0000000407027825 */ /* 0x004fc600078e0202 */
[----:B------:R-:W-:Y:S02]  /*0140*/  IADD3.X R5, PT, PT, RZ, R5, RZ, P1, !PT ;  /* 0x00000005ff057210 */ /* 0x000fe40000ffe4ff */
[----:B------:R-:W-:-:S04]  /*0150*/  IADD3 R2, P0, PT, R2, 0x10, RZ ;  /* 0x0000001002027810 */ /* 0x000fc80007f1e0ff */
[----:B-1----:R-:W-:-:S09]  /*0160*/  IADD3.X R3, PT, PT, RZ, R3, RZ, P0, !PT ;  /* 0x00000003ff037210 */ /* 0x002fd200007fe4ff */
.L_x_0:
[----:B------:R-:W2:Y:S04]  /*0170*/  LDG.E R15, desc[UR6][R2.64+-0x10] ;  /* 0xfffff006020f7981 */ /* 0x000ea8000c1e1900 */
[----:B------:R-:W2:Y:S04]  /*0180*/  LDG.E R16, desc[UR6][R4.64+-0x10000] ;  /* 0xff00000604107981 */ /* 0x000ea8000c1e1900 */
[----:B------:R-:W3:Y:S04]  /*0190*/  LDG.E R18, desc[UR6][R2.64+-0xc] ;  /* 0xfffff40602127981 */ /* 0x000ee8000c1e1900 */
[----:B------:R-:W3:Y:S04]  /*01a0*/  LDG.E R19, desc[UR6][R4.64+-0xc000] ;  /* 0xff40000604137981 */ /* 0x000ee8000c1e1900 */
[----:B------:R-:W4:Y:S04]  /*01b0*/  LDG.E R13, desc[UR6][R2.64+-0x8] ;  /* 0xfffff806020d7981 */ /* 0x000f28000c1e1900 */
[----:B------:R-:W4:Y:S04]  /*01c0*/  LDG.E R12, desc[UR6][R4.64+-0x8000] ;  /* 0xff800006040c7981 */ /* 0x000f28000c1e1900 */
[----:B------:R-:W5:Y:S04]  /*01d0*/  LDG.E R8, desc[UR6][R2.64+-0x4] ;  /* 0xfffffc0602087981 */ /* 0x000f68000c1e1900 */
        /* <DEDUP_REMOVED lines=11> */
[----:B------:R-:W5:Y:S01]  /*0290*/  LDG.E R17, desc[UR6][R4.64+0x14000] ;  /* 0x0140000604117981 */ /* 0x000f62000c1e1900 */
[----:B--2---:R-:W-:-:S03]  /*02a0*/  IMAD R15, R15, R16, R14 ;  /* 0x000000100f0f7224 */ /* 0x004fc600078e020e */
[----:B------:R-:W2:Y:S04]  /*02b0*/  LDG.E R16, desc[UR6][R2.64+0x14] ;  /* 0x0000140602107981 */ /* 0x000ea8000c1e1900 */
[----:B------:R-:W2:Y:S01]  /*02c0*/  LDG.E R14, desc[UR6][R2.64+0x1c] ;  /* 0x00001c06020e7981 */ /* 0x000ea2000c1e1900 */
[----:B---3--:R-:W-:-:S03]  /*02d0*/  IMAD R15, R18, R19, R15 ;  /* 0x00000013120f7224 */ /* 0x008fc600078e020f */
[----:B------:R-:W3:Y:S04]  /*02e0*/  LDG.E R18, desc[UR6][R2.64+0x18] ;  /* 0x0000180602127981 */ /* 0x000ee8000c1e1900 */
[----:B------:R-:W3:Y:S01]  /*02f0*/  LDG.E R19, desc[UR6][R4.64+0x18000] ;  /* 0x0180000604137981 */ /* 0x000ee2000c1e1900 */
[----:B----4-:R-:W-:-:S03]  /*0300*/  IMAD R26, R13, R12, R15 ;  /* 0x0000000c0d1a7224 */ /* 0x010fc600078e020f */
[----:B------:R-:W4:Y:S04]  /*0310*/  LDG.E R15, desc[UR6][R4.64+0x1c000] ;  /* 0x01c00006040f7981 */ /* 0x000f28000c1e1900 */
[----:B------:R-:W4:Y:S04]  /*0320*/  LDG.E R12, desc[UR6][R2.64+0x20] ;  /* 0x00002006020c7981 */ /* 0x000f28000c1e1900 */
[----:B------:R-:W4:Y:S01]  /*0330*/  LDG.E R13, desc[UR6][R4.64+0x20000] ;  /* 0x02000006040d7981 */ /* 0x000f22000c1e1900 */
[----:B-----5:R-:W-:-:S03]  /*0340*/  IMAD R26, R8, R11, R26 ;  /* 0x0000000b081a7224 */ /* 0x020fc600078e021a */
[----:B------:R-:W5:Y:S04]  /*0350*/  LDG.E R8, desc[UR6][R2.64+0x24] ;  /* 0x0000240602087981 */ /* 0x000f68000c1e1900 */
[----:B------:R-:W5:Y:S01]  /*0360*/  LDG.E R11, desc[UR6][R4.64+0x24000] ;  /* 0x02400006040b7981 */ /* 0x000f62000c1e1900 */
[----:B------:R-:W-:-:S03]  /*0370*/  IMAD R6, R6, R7, R26 ;  /* 0x0000000706067224 */ /* 0x000fc600078e021a */
[----:B------:R-:W5:Y:S01]  /*0380*/  LDG.E R7, desc[UR6][R4.64+0x28000] ;  /* 0x0280000604077981 */ /* 0x000f62000c1e1900 */
[----:B------:R-:W-:-:S03]  /*0390*/  IMAD R24, R24, R25, R6 ;  /* 0x0000001918187224 */ /* 0x000fc600078e0206 */
[----:B------:R-:W5:Y:S04]  /*03a0*/  LDG.E R6, desc[UR6][R2.64+0x28] ;  /* 0x0000280602067981 */ /* 0x000f68000c1e1900 */
        /* <DEDUP_REMOVED lines=10> */
[----:B--2---:R-:W-:-:S03]  /*0450*/  IMAD R20, R16, R17, R20 ;  /* 0x0000001110147224 */ /* 0x004fc600078e0214 */
[----:B------:R-:W2:Y:S04]  /*0460*/  LDG.E R16, desc[UR6][R2.64+0x38] ;  /* 0x0000380602107981 */ /* 0x000ea8000c1e1900 */
[----:B------:R-:W2:Y:S01]  /*0470*/  LDG.E R17, desc[UR6][R4.64+0x38000] ;  /* 0x0380000604117981 */ /* 0x000ea2000c1e1900 */
[----:B---3--:R-:W-:-:S03]  /*0480*/  IMAD R18, R18, R19, R20 ;  /* 0x0000001312127224 */ /* 0x008fc600078e0214 */
[----:B------:R-:W3:Y:S01]  /*0490*/  LDG.E R20, desc[UR6][R2.64+0x3c] ;  /* 0x00003c0602147981 */ /* 0x000ee2000c1e1900 */
[----:B----4-:R-:W-:-:S03]  /*04a0*/  IMAD R14, R14, R15, R18 ;  /* 0x0000000f0e0e7224 */ /* 0x010fc600078e0212 */
[----:B------:R-:W4:Y:S04]  /*04b0*/  LDG.E R18, desc[UR6][R2.64+0x40] ;  /* 0x0000400602127981 */ /* 0x000f28000c1e1900 */
[----:B------:R-:W4:Y:S01]  /*04c0*/  LDG.E R19, desc[UR6][R4.64+0x40000] ;  /* 0x0400000604137981 */ /* 0x000f22000c1e1900 */
[----:B------:R-:W-:-:S03]  /*04d0*/  IMAD R26, R12, R13, R14 ;  /* 0x0000000d0c1a7224 */ /* 0x000fc600078e020e */
[----:B------:R-:W4:Y:S04]  /*04e0*/  LDG.E R14, desc[UR6][R2.64+0x44] ;  /* 0x00004406020e7981 */ /* 0x000f28000c1e1900 */
        /* <DEDUP_REMOVED lines=9> */
[----:B------:R-:W5:Y:S01]  /*0580*/  LDG.E R6, desc[UR6][R2.64+0x50] ;  /* 0x0000500602067981 */ /* 0x000f62000c1e1900 */
[----:B------:R-:W-:-:S03]  /*0590*/  IMAD R22, R22, R23, R24 ;  /* 0x0000001716167224 */ /* 0x000fc600078e0218 */
[----:B------:R-:W5:Y:S04]  /*05a0*/  LDG.E R24, desc[UR6][R2.64+0x54] ;  /* 0x0000540602187981 */ /* 0x000f68000c1e1900 */
        /* <DEDUP_REMOVED lines=13> */
[----:B------:R-:W4:Y:S01]  /*0680*/  LDG.E R19, desc[UR6][R4.64+0x68000] ;  /* 0x0680000604137981 */ /* 0x000f22000c1e1900 */
[----:B------:R-:W-:-:S03]  /*0690*/  IMAD R14, R14, R15, R18 ;  /* 0x0000000f0e0e7224 */ /* 0x000fc600078e0212 */
[----:B------:R-:W4:Y:S04]  /*06a0*/  LDG.E R18, desc[UR6][R2.64+0x68] ;  /* 0x0000680602127981 */ /* 0x000f28000c1e1900 */
[----:B------:R-:W4:Y:S01]  /*06b0*/  LDG.E R15, desc[UR6][R4.64+0x6c000] ;  /* 0x06c00006040f7981 */ /* 0x000f22000c1e1900 */
[----:B------:R-:W-:-:S03]  /*06c0*/  IMAD R26, R12, R13, R14 ;  /* 0x0000000d0c1a7224 */ /* 0x000fc600078e020e */
        /* <DEDUP_REMOVED lines=15> */
[----:B------:R-:W2:Y:S01]  /*07c0*/  LDG.E R17, desc[UR6][R2.64+0x80] ;  /* 0x0000800602117981 */ /* 0x000ea2000c1e1900 */
[----:B---3--:R-:W-:-:S03]  /*07d0*/  IMAD R24, R22, R23, R24 ;  /* 0x0000001716187224 */ /* 0x008fc600078e0218 */
[----:B------:R-:W2:Y:S04]  /*07e0*/  LDG.E R16, desc[UR6][R4.64+0x80000] ;  /* 0x0800000604107981 */ /* 0x000ea8000c1e1900 */
[----:B------:R-:W3:Y:S01]  /*07f0*/  LDG.E R23, desc[UR6][R2.64+0x84] ;  /* 0x0000840602177981 */ /* 0x000ee2000c1e1900 */
[----:B----4-:R-:W-:-:S03]  /*0800*/  IMAD R24, R20, R21, R24 ;  /* 0x0000001514187224 */ /* 0x010fc600078e0218 */
[----:B------:R-:W3:Y:S04]  /*0810*/  LDG.E R22, desc[UR6][R4.64+0x84000] ;  /* 0x0840000604167981 */ /* 0x000ee8000c1e1900 */
        /* <DEDUP_REMOVED lines=33> */
[----:B------:R-:W4:Y:S01]  /*0a30*/  LDG.E R15, desc[UR6][R2.64+0xb4] ;  /* 0x0000b406020f7981 */ /* 0x000f22000c1e1900 */
[----:B------:R-:W-:-:S03]  /*0a40*/  IMAD R24, R24, R25, R22 ;  /* 0x0000001918187224 */ /* 0x000fc600078e0216 */
        /* <DEDUP_REMOVED lines=38> */
[----:B------:R0:W5:Y:S04]  /*0cb0*/  LDG.E R8, desc[UR6][R2.64+0xec] ;  /* 0x0000ec0602087981 */ /* 0x000168000c1e1900 */
[----:B------:R1:W5:Y:S01]  /*0cc0*/  LDG.E R11, desc[UR6][R4.64+0xec000] ;  /* 0x0ec00006040b7981 */ /* 0x000362000c1e1900 */
[----:B------:R-:W-:-:S04]  /*0cd0*/  UIADD3 UR4, UPT, UPT, UR4, 0x40, URZ ;  /* 0x0000004004047890 */ /* 0x000fc8000fffe0ff */
[----:B------:R-:W-:Y:S01]  /*0ce0*/  UISETP.NE.AND UP0, UPT, UR4, 0x1000, UPT ;  /* 0x000010000400788c */ /* 0x000fe2000bf05270 */
[----:B0-----:R-:W-:Y:S02]  /*0cf0*/  IADD3 R2, P0, PT, R2, 0x100, RZ ;  /* 0x0000010002027810 */ /* 0x001fe40007f1e0ff */
[----:B-1----:R-:W-:Y:S02]  /*0d00*/  IADD3 R4, P1, PT, R4, 0x100000, RZ ;  /* 0x0010000004047810 */ /* 0x002fe40007f3e0ff */
[----:B------:R-:W-:Y:S02]  /*0d10*/  IADD3.X R3, PT, PT, RZ, R3, RZ, P0, !PT ;  /* 0x00000003ff037210 */ /* 0x000fe400007fe4ff */
[----:B------:R-:W-:Y:S01]  /*0d20*/  IADD3.X R5, PT, PT, RZ, R5, RZ, P1, !PT ;  /* 0x00000005ff057210 */ /* 0x000fe20000ffe4ff */
[----:B--2---:R-:W-:-:S04]  /*0d30*/  IMAD R6, R7, R6, R26 ;  /* 0x0000000607067224 */ /* 0x004fc800078e021a */
[----:B---3--:R-:W-:-:S04]  /*0d40*/  IMAD R6, R9, R10, R6 ;  /* 0x0000000a09067224 */ /* 0x008fc800078e0206 */
[----:B----4-:R-:W-:-:S04]  /*0d50*/  IMAD R16, R16, R17, R6 ;  /* 0x0000001110107224 */ /* 0x010fc800078e0206 */
[----:B------:R-:W-:-:S04]  /*0d60*/  IMAD R16, R18, R19, R16 ;  /* 0x0000001312107224 */ /* 0x000fc800078e0210 */
[----:B------:R-:W-:-:S04]  /*0d70*/  IMAD R14, R14, R15, R16 ;  /* 0x0000000f0e0e7224 */ /* 0x000fc800078e0210 */
[----:B------:R-:W-:-:S04]  /*0d80*/  IMAD R14, R20, R21, R14 ;  /* 0x00000015140e7224 */ /* 0x000fc800078e020e */
[----:B------:R-:W-:-:S04]  /*0d90*/  IMAD R14, R22, R23, R14 ;  /* 0x00000017160e7224 */ /* 0x000fc800078e020e */
[----:B------:R-:W-:-:S04]  /*0da0*/  IMAD R14, R24, R25, R14 ;  /* 0x00000019180e7224 */ /* 0x000fc800078e020e */
[----:B-----5:R-:W-:-:S04]  /*0db0*/  IMAD R14, R12, R13, R14 ;  /* 0x0000000d0c0e7224 */ /* 0x020fc800078e020e */
[----:B------:R-:W-:Y:S01]  /*0dc0*/  IMAD R14, R8, R11, R14 ;  /* 0x0000000b080e7224 */ /* 0x000fe200078e020e */
[----:B------:R-:W-:Y:S06]  /*0dd0*/  BRA.U UP0, `(.L_x_0) ;  /* 0xfffffff100e47547 */ /* 0x000fec000b83ffff */
[----:B------:R-:W0:Y:S01]  /*0de0*/  LDC.64 R2, c[0x0][0x380] ;  /* 0x0000e000ff027b82 */ /* 0x000e220000000a00 */
[----:B------:R-:W-:-:S05]  /*0df0*/  LEA R5, R0, R0, 0xc ;  /* 0x0000000000057211 */ /* 0x000fca00078e60ff */
[----:B0-----:R-:W-:-:S05]  /*0e00*/  IMAD.WIDE R2, R5, 0x4, R2 ;  /* 0x0000000405027825 */ /* 0x001fca00078e0202 */
[----:B------:R-:W-:Y:S01]  /*0e10*/  STG.E desc[UR6][R2.64], R14 ;  /* 0x0000000e02007986 */ /* 0x000fe2000c101906 */
[----:B------:R-:W-:Y:S05]  /*0e20*/  EXIT ;  /* 0x000000000000794d */ /* 0x000fea0003800000 */
.L_x_1:
[----:B------:R-:W-:-:S00]  /*0e30*/  BRA `(.L_x_1) ;  /* 0xfffffffc00fc7947 */ /* 0x000fc0000383ffff */
[----:B------:R-:W-:-:S00]  /*0e40*/  NOP ;  /* 0x0000000000007918 */ /* 0x000fc00000000000 */
        /* <DEDUP_REMOVED lines=11> */
.L_x_2:


//--------------------- .nv.shared.reserved.0     --------------------------
	.section	.nv.shared.reserved.0,"aw",@nobits
	.weak		__nv_reservedSMEM_offset_0_alias
	.size		__nv_reservedSMEM_offset_0_alias, 0, 64
	.other		__nv_reservedSMEM_offset_0_alias,@"STO_CUDA_RESERVED_SHARED STV_DEFAULT"
__nv_reservedSMEM_offset_0_alias:
	.zero		0
	.zero		64


//--------------------- .nv.constant0._Z14matrixMultiplyPiS_S_ --------------------------
	.section	.nv.constant0._Z14matrixMultiplyPiS_S_,"a",@progbits
	.sectionflags	@""
	.align	4
.nv.constant0._Z14matrixMultiplyPiS_S_:
	.zero		920


//--------------------- SYMBOLS --------------------------

	.type		.nv.reservedSmem.offset0,@object
	.size		.nv.reservedSmem.offset0,0x4
